//
// Generated by NVIDIA NVVM Compiler
//
// Compiler Build ID: CL-36424714
// Cuda compilation tools, release 13.0, V13.0.88
// Based on NVVM 20.0.0
//

.version 9.0
.target sm_100
.address_size 64

	// .globl	_Z6kernelPf

.visible .entry _Z6kernelPf(
	.param .u64 .ptr .align 1 _Z6kernelPf_param_0
)
{
	.reg .pred 	%p<10>;
	.reg .b32 	%r<11>;
	.reg .b32 	%f<88>;
	.reg .b64 	%rd<5>;

	ld.param.u64 	%rd1, [_Z6kernelPf_param_0];
	mov.u32 	%r5, %ctaid.x;
	mov.u32 	%r6, %ctaid.y;
	mov.u32 	%r7, %nctaid.x;
	mad.lo.s32 	%r1, %r6, %r7, %r5;
	sub.s32 	%r8, 256, %r5;
	cvt.rn.f32.s32 	%f36, %r8;
	mul.f32 	%f37, %f36, 0f3FC00000;
	mul.f32 	%f86, %f37, 0f3B800000;
	sub.s32 	%r9, 256, %r6;
	cvt.rn.f32.s32 	%f38, %r9;
	mul.f32 	%f39, %f38, 0f3FC00000;
	mul.f32 	%f85, %f39, 0f3B800000;
	mov.b32 	%r10, 0;
	bra.uni 	$L__BB0_9;
$L__BB0_1:
	sub.f32 	%f48, %f33, %f34;
	mul.f32 	%f49, %f31, %f32;
	fma.rn.f32 	%f50, %f31, %f32, %f49;
	add.f32 	%f3, %f48, 0fBF4CCCCD;
	add.f32 	%f4, %f50, 0f3E1FBE77;
	mul.f32 	%f5, %f3, %f3;
	mul.f32 	%f6, %f4, %f4;
	add.f32 	%f51, %f5, %f6;
	setp.gt.f32 	%p2, %f51, 0f447A0000;
	@%p2 bra 	$L__BB0_10;
	sub.f32 	%f53, %f5, %f6;
	mul.f32 	%f54, %f3, %f4;
	fma.rn.f32 	%f55, %f3, %f4, %f54;
	add.f32 	%f7, %f53, 0fBF4CCCCD;
	add.f32 	%f8, %f55, 0f3E1FBE77;
	mul.f32 	%f9, %f7, %f7;
	mul.f32 	%f10, %f8, %f8;
	add.f32 	%f56, %f9, %f10;
	setp.gt.f32 	%p3, %f56, 0f447A0000;
	@%p3 bra 	$L__BB0_10;
	sub.f32 	%f58, %f9, %f10;
	mul.f32 	%f59, %f7, %f8;
	fma.rn.f32 	%f60, %f7, %f8, %f59;
	add.f32 	%f11, %f58, 0fBF4CCCCD;
	add.f32 	%f12, %f60, 0f3E1FBE77;
	mul.f32 	%f13, %f11, %f11;
	mul.f32 	%f14, %f12, %f12;
	add.f32 	%f61, %f13, %f14;
	setp.gt.f32 	%p4, %f61, 0f447A0000;
	@%p4 bra 	$L__BB0_10;
	sub.f32 	%f63, %f13, %f14;
	mul.f32 	%f64, %f11, %f12;
	fma.rn.f32 	%f65, %f11, %f12, %f64;
	add.f32 	%f15, %f63, 0fBF4CCCCD;
	add.f32 	%f16, %f65, 0f3E1FBE77;
	mul.f32 	%f17, %f15, %f15;
	mul.f32 	%f18, %f16, %f16;
	add.f32 	%f66, %f17, %f18;
	setp.gt.f32 	%p5, %f66, 0f447A0000;
	@%p5 bra 	$L__BB0_10;
	sub.f32 	%f68, %f17, %f18;
	mul.f32 	%f69, %f15, %f16;
	fma.rn.f32 	%f70, %f15, %f16, %f69;
	add.f32 	%f19, %f68, 0fBF4CCCCD;
	add.f32 	%f20, %f70, 0f3E1FBE77;
	mul.f32 	%f21, %f19, %f19;
	mul.f32 	%f22, %f20, %f20;
	add.f32 	%f71, %f21, %f22;
	setp.gt.f32 	%p6, %f71, 0f447A0000;
	@%p6 bra 	$L__BB0_10;
	sub.f32 	%f73, %f21, %f22;
	mul.f32 	%f74, %f19, %f20;
	fma.rn.f32 	%f75, %f19, %f20, %f74;
	add.f32 	%f23, %f73, 0fBF4CCCCD;
	add.f32 	%f24, %f75, 0f3E1FBE77;
	mul.f32 	%f25, %f23, %f23;
	mul.f32 	%f26, %f24, %f24;
	add.f32 	%f76, %f25, %f26;
	setp.gt.f32 	%p7, %f76, 0f447A0000;
	@%p7 bra 	$L__BB0_10;
	sub.f32 	%f78, %f25, %f26;
	mul.f32 	%f79, %f23, %f24;
	fma.rn.f32 	%f80, %f23, %f24, %f79;
	add.f32 	%f86, %f78, 0fBF4CCCCD;
	add.f32 	%f85, %f80, 0f3E1FBE77;
	mul.f32 	%f81, %f85, %f85;
	fma.rn.f32 	%f82, %f86, %f86, %f81;
	setp.gt.f32 	%p8, %f82, 0f447A0000;
	@%p8 bra 	$L__BB0_10;
	add.s32 	%r10, %r10, 8;
	setp.eq.s32 	%p9, %r10, 200;
	mov.f32 	%f87, 0f3F800000;
	@%p9 bra 	$L__BB0_10;
$L__BB0_9:
	mul.f32 	%f41, %f86, %f86;
	mul.f32 	%f42, %f85, %f85;
	sub.f32 	%f43, %f41, %f42;
	mul.f32 	%f44, %f86, %f85;
	fma.rn.f32 	%f45, %f86, %f85, %f44;
	add.f32 	%f31, %f43, 0fBF4CCCCD;
	add.f32 	%f32, %f45, 0f3E1FBE77;
	mul.f32 	%f33, %f31, %f31;
	mul.f32 	%f34, %f32, %f32;
	add.f32 	%f46, %f33, %f34;
	setp.leu.f32 	%p1, %f46, 0f447A0000;
	mov.f32 	%f87, 0f00000000;
	@%p1 bra 	$L__BB0_1;
$L__BB0_10:
	cvta.to.global.u64 	%rd2, %rd1;
	mul.wide.s32 	%rd3, %r1, 4;
	add.s64 	%rd4, %rd2, %rd3;
	st.global.f32 	[%rd4], %f87;
	ret;

}


// ===== COMPILED SASS (sm_100) =====

	.target	sm_100

	.elftype	@"ET_EXEC"


//--------------------- .note.nv.tkinfo           --------------------------
	.section	.note.nv.tkinfo,"",@"SHT_NOTE"
	.sectionflags	@"SHF_NOTE_NV_TKINFO"
	.tkinfo
        /*0018*/ 	.word	0x00000002
        /*0030*/ 	.string	""
        /*0030*/ 	.string	"ptxas"
        /*0030*/ 	.string	"Cuda compilation tools, release 13.0, V13.0.88"
        /*0030*/ 	.string	"Build cuda_13.0.r13.0/compiler.36424714_0"
        /*0030*/ 	.string	"-arch sm_100 -m 64 "



//--------------------- .note.nv.cuinfo           --------------------------
	.section	.note.nv.cuinfo,"",@"SHT_NOTE"
	.sectionflags	@"SHF_NOTE_NV_CUINFO"
        /*0018*/ 	.short	0x0002
        /*001a*/ 	.short	0x0064
        /*001c*/ 	.short	0x0082
	.zero		2


//--------------------- .nv.info                  --------------------------
	.section	.nv.info,"",@"SHT_CUDA_INFO"
	.align	4


	//----- nvinfo : EIATTR_REGCOUNT
	.align		4
        /*0000*/ 	.byte	0x04, 0x2f
        /*0002*/ 	.short	(.L_1 - .L_0)
	.align		4
.L_0:
        /*0004*/ 	.word	index@(_Z6kernelPf)
        /*0008*/ 	.word	0x0000000b


	//----- nvinfo : EIATTR_FRAME_SIZE
	.align		4
.L_1:
        /*000c*/ 	.byte	0x04, 0x11
        /*000e*/ 	.short	(.L_3 - .L_2)
	.align		4
.L_2:
        /*0010*/ 	.word	index@(_Z6kernelPf)
        /*0014*/ 	.word	0x00000000


	//----- nvinfo : EIATTR_MIN_STACK_SIZE
	.align		4
.L_3:
        /*0018*/ 	.byte	0x04, 0x12
        /*001a*/ 	.short	(.L_5 - .L_4)
	.align		4
.L_4:
        /*001c*/ 	.word	index@(_Z6kernelPf)
        /*0020*/ 	.word	0x00000000
.L_5:


//--------------------- .nv.compat                --------------------------
	.section	.nv.compat,"",@"SHT_CUDA_COMPAT_INFO"
	.align	4
        /*0000*/ 	.byte	0x02, 0x09, 0x00, 0x00, 0x02, 0x02, 0x01, 0x00, 0x02, 0x05, 0x05, 0x00, 0x03, 0x07, 0x01, 0x01
        /*0010*/ 	.byte	0x02, 0x03, 0x00, 0x00, 0x02, 0x06, 0x01, 0x00, 0x04, 0x0b, 0x08, 0x00, 0x01, 0x00, 0x00, 0x00
        /*0020*/ 	.byte	0x00, 0x00, 0x00, 0x00


//--------------------- .nv.info._Z6kernelPf      --------------------------
	.section	.nv.info._Z6kernelPf,"",@"SHT_CUDA_INFO"
	.sectionflags	@""
	.align	4


	//----- nvinfo : EIATTR_CUDA_API_VERSION
	.align		4
        /*0000*/ 	.byte	0x04, 0x37
        /*0002*/ 	.short	(.L_7 - .L_6)
.L_6:
        /*0004*/ 	.word	0x00000082


	//----- nvinfo : EIATTR_KPARAM_INFO
	.align		4
.L_7:
        /*0008*/ 	.byte	0x04, 0x17
        /*000a*/ 	.short	(.L_9 - .L_8)
.L_8:
        /*000c*/ 	.word	0x00000000
        /*0010*/ 	.short	0x0000
        /*0012*/ 	.short	0x0000
        /*0014*/ 	.byte	0x00, 0xf5, 0x21, 0x00


	//----- nvinfo : EIATTR_SPARSE_MMA_MASK
	.align		4
.L_9:
        /*0018*/ 	.byte	0x03, 0x50
        /*001a*/ 	.short	0x0000


	//----- nvinfo : EIATTR_MAXREG_COUNT
	.align		4
        /*001c*/ 	.byte	0x03, 0x1b
        /*001e*/ 	.short	0x00ff


	//----- nvinfo : EIATTR_MERCURY_ISA_VERSION
	.align		4
        /*0020*/ 	.byte	0x03, 0x5f
        /*0022*/ 	.short	0x0101


	//----- nvinfo : EIATTR_VRC_CTA_INIT_COUNT
	.align		4
        /*0024*/ 	.byte	0x02, 0x4a
	.zero		1
	.zero		1


	//----- nvinfo : EIATTR_EXIT_INSTR_OFFSETS
	.align		4
        /*0028*/ 	.byte	0x04, 0x1c
        /*002a*/ 	.short	(.L_11 - .L_10)


	//   ....[0]....
.L_10:
        /*002c*/ 	.word	0x00000690


	//----- nvinfo : EIATTR_CBANK_PARAM_SIZE
	.align		4
.L_11:
        /*0030*/ 	.byte	0x03, 0x19
        /*0032*/ 	.short	0x0008


	//----- nvinfo : EIATTR_PARAM_CBANK
	.align		4
        /*0034*/ 	.byte	0x04, 0x0a
        /*0036*/ 	.short	(.L_13 - .L_12)
	.align		4
.L_12:
        /*0038*/ 	.word	index@(.nv.constant0._Z6kernelPf)
        /*003c*/ 	.short	0x0380
        /*003e*/ 	.short	0x0008


	//----- nvinfo : EIATTR_SW_WAR
	.align		4
.L_13:
        /*0040*/ 	.byte	0x04, 0x36
        /*0042*/ 	.short	(.L_15 - .L_14)
.L_14:
        /*0044*/ 	.word	0x00000008
.L_15:


//--------------------- .nv.callgraph             --------------------------
	.section	.nv.callgraph,"",@"SHT_CUDA_CALLGRAPH"
	.align	4
	.sectionentsize	8
	.align		4
        /*0000*/ 	.word	0x00000000
	.align		4
        /*0004*/ 	.word	0xffffffff
	.align		4
        /*0008*/ 	.word	0x00000000
	.align		4
        /*000c*/ 	.word	0xfffffffe
	.align		4
        /*0010*/ 	.word	0x00000000
	.align		4
        /*0014*/ 	.word	0xfffffffd
	.align		4
        /*0018*/ 	.word	0x00000000
	.align		4
        /*001c*/ 	.word	0xfffffffc


//--------------------- .text._Z6kernelPf         --------------------------
	.section	.text._Z6kernelPf,"ax",@progbits
	.align	128
        .global         _Z6kernelPf
        .type           _Z6kernelPf,@function
        .size           _Z6kernelPf,(.L_x_3 - _Z6kernelPf)
        .other          _Z6kernelPf,@"STO_CUDA_ENTRY STV_DEFAULT"
_Z6kernelPf:
.text._Z6kernelPf:
[----:B------:R-:W-:Y:S01]  /*0000*/  LDC R1, c[0x0][0x37c] ;  /* 0x0000df00ff017b82 */ /* 0x000fe20000000800 */
[----:B------:R-:W0:Y:S07]  /*0010*/  S2R R4, SR_CTAID.Y ;  /* 0x0000000000047919 */ /* 0x000e2e0000002600 */
[----:B------:R-:W1:Y:S01]  /*0020*/  S2UR UR5, SR_CTAID.X ;  /* 0x00000000000579c3 */ /* 0x000e620000002500 */
[----:B------:R-:W2:Y:S07]  /*0030*/  LDCU.64 UR6, c[0x0][0x358] ;  /* 0x00006b00ff0677ac */ /* 0x000eae0008000a00 */
[----:B------:R-:W3:Y:S01]  /*0040*/  LDC R5, c[0x0][0x370] ;  /* 0x0000dc00ff057b82 */ /* 0x000ee20000000800 */
[----:B-1----:R-:W-:Y:S01]  /*0050*/  UIADD3 UR4, UPT, UPT, -UR5, 0x100, URZ ;  /* 0x0000010005047890 */ /* 0x002fe2000fffe1ff */
[----:B0-----:R-:W-:-:S04]  /*0060*/  IADD3 R0, PT, PT, -R4, 0x100, RZ ;  /* 0x0000010004007810 */ /* 0x001fc80007ffe1ff */
[----:B------:R-:W-:Y:S02]  /*0070*/  I2FP.F32.S32 R2, R0 ;  /* 0x0000000000027245 */ /* 0x000fe40000201400 */
[----:B------:R-:W-:Y:S01]  /*0080*/  I2FP.F32.S32 R0, UR4 ;  /* 0x0000000400007c45 */ /* 0x000fe20008201400 */
[----:B------:R-:W-:Y:S02]  /*0090*/  UMOV UR4, URZ ;  /* 0x000000ff00047c82 */ /* 0x000fe40008000000 */
[----:B------:R-:W-:Y:S02]  /*00a0*/  FMUL R3, R2, 1.5 ;  /* 0x3fc0000002037820 */ /* 0x000fe40000400000 */
[----:B------:R-:W-:Y:S01]  /*00b0*/  FMUL R2, R0, 1.5 ;  /* 0x3fc0000000027820 */ /* 0x000fe20000400000 */
[----:B---3--:R-:W-:Y:S02]  /*00c0*/  IMAD R0, R4, R5, UR5 ;  /* 0x0000000504007e24 */ /* 0x008fe4000f8e0205 */
[----:B------:R-:W-:Y:S01]  /*00d0*/  FMUL R3, R3, 0.00390625 ;  /* 0x3b80000003037820 */ /* 0x000fe20000400000 */
[----:B--2---:R-:W-:-:S07]  /*00e0*/  FMUL R2, R2, 0.00390625 ;  /* 0x3b80000002027820 */ /* 0x004fce0000400000 */
.L_x_1:
[C---:B------:R-:W-:Y:S01]  /*00f0*/  FMUL R5, R3.reuse, R3 ;  /* 0x0000000303057220 */ /* 0x040fe20000400000 */
[----:B------:R-:W-:-:S03]  /*0100*/  FMUL R4, R3, R2 ;  /* 0x0000000203047220 */ /* 0x000fc60000400000 */
[-C--:B------:R-:W-:Y:S01]  /*0110*/  FFMA R5, R2, R2.reuse, -R5 ;  /* 0x0000000202057223 */ /* 0x080fe20000000805 */
[----:B------:R-:W-:-:S03]  /*0120*/  FFMA R4, R3, R2, R4 ;  /* 0x0000000203047223 */ /* 0x000fc60000000004 */
[----:B------:R-:W-:Y:S01]  /*0130*/  FADD R5, R5, -0.80000001192092895508 ;  /* 0xbf4ccccd05057421 */ /* 0x000fe20000000000 */
[----:B------:R-:W-:-:S03]  /*0140*/  FADD R6, R4, 0.15600000321865081787 ;  /* 0x3e1fbe7704067421 */ /* 0x000fc60000000000 */
[----:B------:R-:W-:Y:S01]  /*0150*/  FMUL R3, R5, R5 ;  /* 0x0000000505037220 */ /* 0x000fe20000400000 */
[----:B------:R-:W-:-:S04]  /*0160*/  FMUL R8, R6, R6 ;  /* 0x0000000606087220 */ /* 0x000fc80000400000 */
[----:B------:R-:W-:-:S05]  /*0170*/  FADD R2, R3, R8 ;  /* 0x0000000803027221 */ /* 0x000fca0000000000 */
[----:B------:R-:W-:Y:S01]  /*0180*/  FSETP.GT.AND P0, PT, R2, 1000, PT ;  /* 0x447a00000200780b */ /* 0x000fe20003f04000 */
[----:B------:R-:W-:-:S12]  /*0190*/  HFMA2 R2, -RZ, RZ, 0, 0 ;  /* 0x00000000ff027431 */ /* 0x000fd800000001ff */
[----:B------:R-:W-:Y:S05]  /*01a0*/  @P0 BRA `(.L_x_0) ;  /* 0x00000004002c0947 */ /* 0x000fea0003800000 */
[----:B------:R-:W-:Y:S01]  /*01b0*/  FMUL R4, R5, R6 ;  /* 0x0000000605047220 */ /* 0x000fe20000400000 */
[----:B------:R-:W-:-:S03]  /*01c0*/  FADD R3, R3, -R8 ;  /* 0x8000000803037221 */ /* 0x000fc60000000000 */
[----:B------:R-:W-:Y:S01]  /*01d0*/  FFMA R4, R5, R6, R4 ;  /* 0x0000000605047223 */ /* 0x000fe20000000004 */
[----:B------:R-:W-:-:S03]  /*01e0*/  FADD R5, R3, -0.80000001192092895508 ;  /* 0xbf4ccccd03057421 */ /* 0x000fc60000000000 */
[----:B------:R-:W-:Y:S01]  /*01f0*/  FADD R6, R4, 0.15600000321865081787 ;  /* 0x3e1fbe7704067421 */ /* 0x000fe20000000000 */
[----:B------:R-:W-:-:S03]  /*0200*/  FMUL R3, R5, R5 ;  /* 0x0000000505037220 */ /* 0x000fc60000400000 */
[----:B------:R-:W-:-:S04]  /*0210*/  FMUL R8, R6, R6 ;  /* 0x0000000606087220 */ /* 0x000fc80000400000 */
[----:B------:R-:W-:-:S05]  /*0220*/  FADD R4, R3, R8 ;  /* 0x0000000803047221 */ /* 0x000fca0000000000 */
[----:B------:R-:W-:-:S13]  /*0230*/  FSETP.GT.AND P0, PT, R4, 1000, PT ;  /* 0x447a00000400780b */ /* 0x000fda0003f04000 */
        /* <DEDUP_REMOVED lines=51> */
[----:B------:R-:W-:-:S04]  /*0570*/  FMUL R3, R6, R5 ;  /* 0x0000000506037220 */ /* 0x000fc80000400000 */
[----:B------:R-:W-:Y:S01]  /*0580*/  FFMA R4, R6, R5, R3 ;  /* 0x0000000506047223 */ /* 0x000fe20000000003 */
[----:B------:R-:W-:-:S03]  /*0590*/  FADD R3, R7, -R8 ;  /* 0x8000000807037221 */ /* 0x000fc60000000000 */
[----:B------:R-:W-:Y:S01]  /*05a0*/  FADD R4, R4, 0.15600000321865081787 ;  /* 0x3e1fbe7704047421 */ /* 0x000fe20000000000 */
[----:B------:R-:W-:-:S03]  /*05b0*/  FADD R3, R3, -0.80000001192092895508 ;  /* 0xbf4ccccd03037421 */ /* 0x000fc60000000000 */
[----:B------:R-:W-:-:S04]  /*05c0*/  FMUL R6, R4, R4 ;  /* 0x0000000404067220 */ /* 0x000fc80000400000 */
[----:B------:R-:W-:-:S05]  /*05d0*/  FFMA R6, R3, R3, R6 ;  /* 0x0000000303067223 */ /* 0x000fca0000000006 */
[----:B------:R-:W-:-:S13]  /*05e0*/  FSETP.GT.AND P0, PT, R6, 1000, PT ;  /* 0x447a00000600780b */ /* 0x000fda0003f04000 */
[----:B------:R-:W-:Y:S05]  /*05f0*/  @P0 BRA `(.L_x_0) ;  /* 0x0000000000180947 */ /* 0x000fea0003800000 */
[----:B------:R-:W-:Y:S01]  /*0600*/  UIADD3 UR4, UPT, UPT, UR4, 0x8, URZ ;  /* 0x0000000804047890 */ /* 0x000fe2000fffe0ff */
[----:B------:R-:W-:Y:S02]  /*0610*/  MOV R2, R3 ;  /* 0x0000000300027202 */ /* 0x000fe40000000f00 */
[----:B------:R-:W-:Y:S01]  /*0620*/  MOV R3, R4 ;  /* 0x0000000400037202 */ /* 0x000fe20000000f00 */
[----:B------:R-:W-:-:S09]  /*0630*/  UISETP.NE.AND UP0, UPT, UR4, 0xc8, UPT ;  /* 0x000000c80400788c */ /* 0x000fd2000bf05270 */
[----:B------:R-:W-:Y:S05]  /*0640*/  BRA.U UP0, `(.L_x_1) ;  /* 0xfffffff900a87547 */ /* 0x000fea000b83ffff */
[----:B------:R-:W-:-:S07]  /*0650*/  HFMA2 R2, -RZ, RZ, 1.875, 0 ;  /* 0x3f800000ff027431 */ /* 0x000fce00000001ff */
.L_x_0:
[----:B------:R-:W0:Y:S02]  /*0660*/  LDC.64 R4, c[0x0][0x380] ;  /* 0x0000e000ff047b82 */ /* 0x000e240000000a00 */
[----:B0-----:R-:W-:-:S05]  /*0670*/  IMAD.WIDE R4, R0, 0x4, R4 ;  /* 0x0000000400047825 */ /* 0x001fca00078e0204 */
[----:B------:R-:W-:Y:S01]  /*0680*/  STG.E desc[UR6][R4.64], R2 ;  /* 0x0000000204007986 */ /* 0x000fe2000c101906 */
[----:B------:R-:W-:Y:S05]  /*0690*/  EXIT ;  /* 0x000000000000794d */ /* 0x000fea0003800000 */
.L_x_2:
[----:B------:R-:W-:-:S00]  /*06a0*/  BRA `(.L_x_2) ;  /* 0xfffffffc00fc7947 */ /* 0x000fc0000383ffff */
[----:B------:R-:W-:-:S00]  /*06b0*/  NOP ;  /* 0x0000000000007918 */ /* 0x000fc00000000000 */
        /* <DEDUP_REMOVED lines=12> */
.L_x_3:


//--------------------- .nv.shared.reserved.0     --------------------------
	.section	.nv.shared.reserved.0,"aw",@nobits
	.weak		__nv_reservedSMEM_offset_0_alias
	.size		__nv_reservedSMEM_offset_0_alias, 0, 64
	.other		__nv_reservedSMEM_offset_0_alias,@"STO_CUDA_RESERVED_SHARED STV_DEFAULT"
__nv_reservedSMEM_offset_0_alias:
	.zero		0
	.zero		64


//--------------------- .nv.constant0._Z6kernelPf --------------------------
	.section	.nv.constant0._Z6kernelPf,"a",@progbits
	.sectionflags	@""
	.align	4
.nv.constant0._Z6kernelPf:
	.zero		904


//--------------------- SYMBOLS --------------------------

	.type		.nv.reservedSmem.offset0,@object
	.size		.nv.reservedSmem.offset0,0x4
